//
// Generated by NVIDIA NVVM Compiler
//
// Compiler Build ID: CL-36424714
// Cuda compilation tools, release 13.0, V13.0.88
// Based on NVVM 20.0.0
//

.version 9.0
.target sm_100
.address_size 64

	// .globl	_Z16cuda_blur_kernelPKfS0_Pfii

.visible .entry _Z16cuda_blur_kernelPKfS0_Pfii(
	.param .u64 .ptr .align 1 _Z16cuda_blur_kernelPKfS0_Pfii_param_0,
	.param .u64 .ptr .align 1 _Z16cuda_blur_kernelPKfS0_Pfii_param_1,
	.param .u64 .ptr .align 1 _Z16cuda_blur_kernelPKfS0_Pfii_param_2,
	.param .u32 _Z16cuda_blur_kernelPKfS0_Pfii_param_3,
	.param .u32 _Z16cuda_blur_kernelPKfS0_Pfii_param_4
)
{
	.reg .pred 	%p<19>;
	.reg .b32 	%r<87>;
	.reg .b32 	%f<129>;
	.reg .b64 	%rd<99>;

	ld.param.u64 	%rd8, [_Z16cuda_blur_kernelPKfS0_Pfii_param_0];
	ld.param.u64 	%rd9, [_Z16cuda_blur_kernelPKfS0_Pfii_param_1];
	ld.param.u64 	%rd10, [_Z16cuda_blur_kernelPKfS0_Pfii_param_2];
	ld.param.u32 	%r25, [_Z16cuda_blur_kernelPKfS0_Pfii_param_3];
	ld.param.u32 	%r26, [_Z16cuda_blur_kernelPKfS0_Pfii_param_4];
	cvta.to.global.u64 	%rd1, %rd10;
	cvta.to.global.u64 	%rd2, %rd9;
	cvta.to.global.u64 	%rd3, %rd8;
	mov.u32 	%r1, %ntid.x;
	mov.u32 	%r27, %ctaid.x;
	mov.u32 	%r28, %tid.x;
	mad.lo.s32 	%r80, %r1, %r27, %r28;
	setp.ge.u32 	%p1, %r80, %r25;
	@%p1 bra 	$L__BB0_25;
	setp.eq.s32 	%p2, %r26, 0;
	@%p2 bra 	$L__BB0_25;
	and.b32  	%r3, %r26, 15;
	add.s32 	%r4, %r3, -1;
	and.b32  	%r5, %r26, 7;
	add.s32 	%r6, %r5, -1;
	and.b32  	%r7, %r26, -16;
	and.b32  	%r8, %r26, 3;
	mov.u32 	%r29, %nctaid.x;
	mul.lo.s32 	%r9, %r1, %r29;
$L__BB0_3:
	add.s32 	%r11, %r80, 1;
	setp.ge.u32 	%p3, %r80, %r26;
	@%p3 bra 	$L__BB0_11;
	mul.wide.u32 	%rd81, %r80, 4;
	add.s64 	%rd4, %rd1, %rd81;
	ld.global.f32 	%f125, [%rd4];
	and.b32  	%r12, %r11, 3;
	setp.lt.u32 	%p13, %r80, 3;
	mov.b32 	%r83, 0;
	@%p13 bra 	$L__BB0_7;
	and.b32  	%r83, %r11, -4;
	mov.b32 	%r81, 0;
$L__BB0_6:
	sub.s32 	%r70, %r80, %r81;
	mul.wide.u32 	%rd82, %r70, 4;
	add.s64 	%rd83, %rd3, %rd82;
	ld.global.f32 	%f105, [%rd83];
	mul.wide.u32 	%rd84, %r81, 4;
	add.s64 	%rd85, %rd2, %rd84;
	ld.global.f32 	%f106, [%rd85];
	fma.rn.f32 	%f107, %f105, %f106, %f125;
	st.global.f32 	[%rd4], %f107;
	not.b32 	%r71, %r81;
	add.s32 	%r72, %r80, %r71;
	mul.wide.u32 	%rd86, %r72, 4;
	add.s64 	%rd87, %rd3, %rd86;
	ld.global.f32 	%f108, [%rd87];
	ld.global.f32 	%f109, [%rd85+4];
	fma.rn.f32 	%f110, %f108, %f109, %f107;
	st.global.f32 	[%rd4], %f110;
	add.s32 	%r73, %r70, -2;
	mul.wide.u32 	%rd88, %r73, 4;
	add.s64 	%rd89, %rd3, %rd88;
	ld.global.f32 	%f111, [%rd89];
	ld.global.f32 	%f112, [%rd85+8];
	fma.rn.f32 	%f113, %f111, %f112, %f110;
	st.global.f32 	[%rd4], %f113;
	add.s32 	%r74, %r70, -3;
	mul.wide.u32 	%rd90, %r74, 4;
	add.s64 	%rd91, %rd3, %rd90;
	ld.global.f32 	%f114, [%rd91];
	ld.global.f32 	%f115, [%rd85+12];
	fma.rn.f32 	%f125, %f114, %f115, %f113;
	st.global.f32 	[%rd4], %f125;
	add.s32 	%r81, %r81, 4;
	setp.eq.s32 	%p14, %r81, %r83;
	@%p14 bra 	$L__BB0_7;
	bra.uni 	$L__BB0_6;
$L__BB0_7:
	setp.eq.s32 	%p15, %r12, 0;
	@%p15 bra 	$L__BB0_24;
	sub.s32 	%r75, %r80, %r83;
	mul.wide.u32 	%rd92, %r75, 4;
	add.s64 	%rd93, %rd3, %rd92;
	ld.global.f32 	%f116, [%rd93];
	mul.wide.u32 	%rd94, %r83, 4;
	add.s64 	%rd6, %rd2, %rd94;
	ld.global.f32 	%f117, [%rd6];
	fma.rn.f32 	%f8, %f116, %f117, %f125;
	st.global.f32 	[%rd4], %f8;
	setp.eq.s32 	%p16, %r12, 1;
	@%p16 bra 	$L__BB0_24;
	not.b32 	%r76, %r83;
	add.s32 	%r77, %r80, %r76;
	mul.wide.u32 	%rd95, %r77, 4;
	add.s64 	%rd96, %rd3, %rd95;
	ld.global.f32 	%f118, [%rd96];
	ld.global.f32 	%f119, [%rd6+4];
	fma.rn.f32 	%f9, %f118, %f119, %f8;
	st.global.f32 	[%rd4], %f9;
	setp.eq.s32 	%p17, %r12, 2;
	@%p17 bra 	$L__BB0_24;
	add.s32 	%r79, %r75, -2;
	mul.wide.u32 	%rd97, %r79, 4;
	add.s64 	%rd98, %rd3, %rd97;
	ld.global.f32 	%f120, [%rd98];
	ld.global.f32 	%f121, [%rd6+8];
	fma.rn.f32 	%f122, %f120, %f121, %f9;
	st.global.f32 	[%rd4], %f122;
	bra.uni 	$L__BB0_24;
$L__BB0_11:
	setp.lt.u32 	%p4, %r26, 16;
	mul.wide.u32 	%rd11, %r80, 4;
	add.s64 	%rd5, %rd1, %rd11;
	ld.global.f32 	%f126, [%rd5];
	mov.b32 	%r85, 0;
	@%p4 bra 	$L__BB0_14;
	mov.b32 	%r82, 0;
$L__BB0_13:
	.pragma "nounroll";
	sub.s32 	%r32, %r80, %r82;
	mul.wide.u32 	%rd12, %r32, 4;
	add.s64 	%rd13, %rd3, %rd12;
	ld.global.f32 	%f17, [%rd13];
	mul.wide.u32 	%rd14, %r82, 4;
	add.s64 	%rd15, %rd2, %rd14;
	ld.global.f32 	%f18, [%rd15];
	fma.rn.f32 	%f19, %f17, %f18, %f126;
	st.global.f32 	[%rd5], %f19;
	not.b32 	%r33, %r82;
	add.s32 	%r34, %r80, %r33;
	mul.wide.u32 	%rd16, %r34, 4;
	add.s64 	%rd17, %rd3, %rd16;
	ld.global.f32 	%f20, [%rd17];
	ld.global.f32 	%f21, [%rd15+4];
	fma.rn.f32 	%f22, %f20, %f21, %f19;
	st.global.f32 	[%rd5], %f22;
	add.s32 	%r35, %r32, -2;
	mul.wide.u32 	%rd18, %r35, 4;
	add.s64 	%rd19, %rd3, %rd18;
	ld.global.f32 	%f23, [%rd19];
	ld.global.f32 	%f24, [%rd15+8];
	fma.rn.f32 	%f25, %f23, %f24, %f22;
	st.global.f32 	[%rd5], %f25;
	add.s32 	%r36, %r32, -3;
	mul.wide.u32 	%rd20, %r36, 4;
	add.s64 	%rd21, %rd3, %rd20;
	ld.global.f32 	%f26, [%rd21];
	ld.global.f32 	%f27, [%rd15+12];
	fma.rn.f32 	%f28, %f26, %f27, %f25;
	st.global.f32 	[%rd5], %f28;
	add.s32 	%r37, %r32, -4;
	mul.wide.u32 	%rd22, %r37, 4;
	add.s64 	%rd23, %rd3, %rd22;
	ld.global.f32 	%f29, [%rd23];
	ld.global.f32 	%f30, [%rd15+16];
	fma.rn.f32 	%f31, %f29, %f30, %f28;
	st.global.f32 	[%rd5], %f31;
	add.s32 	%r38, %r32, -5;
	mul.wide.u32 	%rd24, %r38, 4;
	add.s64 	%rd25, %rd3, %rd24;
	ld.global.f32 	%f32, [%rd25];
	ld.global.f32 	%f33, [%rd15+20];
	fma.rn.f32 	%f34, %f32, %f33, %f31;
	st.global.f32 	[%rd5], %f34;
	add.s32 	%r39, %r32, -6;
	mul.wide.u32 	%rd26, %r39, 4;
	add.s64 	%rd27, %rd3, %rd26;
	ld.global.f32 	%f35, [%rd27];
	ld.global.f32 	%f36, [%rd15+24];
	fma.rn.f32 	%f37, %f35, %f36, %f34;
	st.global.f32 	[%rd5], %f37;
	add.s32 	%r40, %r32, -7;
	mul.wide.u32 	%rd28, %r40, 4;
	add.s64 	%rd29, %rd3, %rd28;
	ld.global.f32 	%f38, [%rd29];
	ld.global.f32 	%f39, [%rd15+28];
	fma.rn.f32 	%f40, %f38, %f39, %f37;
	st.global.f32 	[%rd5], %f40;
	add.s32 	%r41, %r32, -8;
	mul.wide.u32 	%rd30, %r41, 4;
	add.s64 	%rd31, %rd3, %rd30;
	ld.global.f32 	%f41, [%rd31];
	ld.global.f32 	%f42, [%rd15+32];
	fma.rn.f32 	%f43, %f41, %f42, %f40;
	st.global.f32 	[%rd5], %f43;
	add.s32 	%r42, %r32, -9;
	mul.wide.u32 	%rd32, %r42, 4;
	add.s64 	%rd33, %rd3, %rd32;
	ld.global.f32 	%f44, [%rd33];
	ld.global.f32 	%f45, [%rd15+36];
	fma.rn.f32 	%f46, %f44, %f45, %f43;
	st.global.f32 	[%rd5], %f46;
	add.s32 	%r43, %r32, -10;
	mul.wide.u32 	%rd34, %r43, 4;
	add.s64 	%rd35, %rd3, %rd34;
	ld.global.f32 	%f47, [%rd35];
	ld.global.f32 	%f48, [%rd15+40];
	fma.rn.f32 	%f49, %f47, %f48, %f46;
	st.global.f32 	[%rd5], %f49;
	add.s32 	%r44, %r32, -11;
	mul.wide.u32 	%rd36, %r44, 4;
	add.s64 	%rd37, %rd3, %rd36;
	ld.global.f32 	%f50, [%rd37];
	ld.global.f32 	%f51, [%rd15+44];
	fma.rn.f32 	%f52, %f50, %f51, %f49;
	st.global.f32 	[%rd5], %f52;
	add.s32 	%r45, %r32, -12;
	mul.wide.u32 	%rd38, %r45, 4;
	add.s64 	%rd39, %rd3, %rd38;
	ld.global.f32 	%f53, [%rd39];
	ld.global.f32 	%f54, [%rd15+48];
	fma.rn.f32 	%f55, %f53, %f54, %f52;
	st.global.f32 	[%rd5], %f55;
	add.s32 	%r46, %r32, -13;
	mul.wide.u32 	%rd40, %r46, 4;
	add.s64 	%rd41, %rd3, %rd40;
	ld.global.f32 	%f56, [%rd41];
	ld.global.f32 	%f57, [%rd15+52];
	fma.rn.f32 	%f58, %f56, %f57, %f55;
	st.global.f32 	[%rd5], %f58;
	add.s32 	%r47, %r32, -14;
	mul.wide.u32 	%rd42, %r47, 4;
	add.s64 	%rd43, %rd3, %rd42;
	ld.global.f32 	%f59, [%rd43];
	ld.global.f32 	%f60, [%rd15+56];
	fma.rn.f32 	%f61, %f59, %f60, %f58;
	st.global.f32 	[%rd5], %f61;
	add.s32 	%r48, %r32, -15;
	mul.wide.u32 	%rd44, %r48, 4;
	add.s64 	%rd45, %rd3, %rd44;
	ld.global.f32 	%f62, [%rd45];
	ld.global.f32 	%f63, [%rd15+60];
	fma.rn.f32 	%f126, %f62, %f63, %f61;
	st.global.f32 	[%rd5], %f126;
	add.s32 	%r82, %r82, 16;
	setp.eq.s32 	%p5, %r82, %r7;
	mov.u32 	%r85, %r7;
	@%p5 bra 	$L__BB0_14;
	bra.uni 	$L__BB0_13;
$L__BB0_14:
	setp.eq.s32 	%p6, %r3, 0;
	@%p6 bra 	$L__BB0_24;
	setp.lt.u32 	%p7, %r4, 7;
	@%p7 bra 	$L__BB0_17;
	sub.s32 	%r49, %r80, %r85;
	mul.wide.u32 	%rd46, %r49, 4;
	add.s64 	%rd47, %rd3, %rd46;
	ld.global.f32 	%f64, [%rd47];
	mul.wide.u32 	%rd48, %r85, 4;
	add.s64 	%rd49, %rd2, %rd48;
	ld.global.f32 	%f65, [%rd49];
	fma.rn.f32 	%f66, %f64, %f65, %f126;
	st.global.f32 	[%rd5], %f66;
	not.b32 	%r50, %r85;
	add.s32 	%r51, %r80, %r50;
	mul.wide.u32 	%rd50, %r51, 4;
	add.s64 	%rd51, %rd3, %rd50;
	ld.global.f32 	%f67, [%rd51];
	ld.global.f32 	%f68, [%rd49+4];
	fma.rn.f32 	%f69, %f67, %f68, %f66;
	st.global.f32 	[%rd5], %f69;
	add.s32 	%r52, %r49, -2;
	mul.wide.u32 	%rd52, %r52, 4;
	add.s64 	%rd53, %rd3, %rd52;
	ld.global.f32 	%f70, [%rd53];
	ld.global.f32 	%f71, [%rd49+8];
	fma.rn.f32 	%f72, %f70, %f71, %f69;
	st.global.f32 	[%rd5], %f72;
	add.s32 	%r53, %r49, -3;
	mul.wide.u32 	%rd54, %r53, 4;
	add.s64 	%rd55, %rd3, %rd54;
	ld.global.f32 	%f73, [%rd55];
	ld.global.f32 	%f74, [%rd49+12];
	fma.rn.f32 	%f75, %f73, %f74, %f72;
	st.global.f32 	[%rd5], %f75;
	add.s32 	%r54, %r49, -4;
	mul.wide.u32 	%rd56, %r54, 4;
	add.s64 	%rd57, %rd3, %rd56;
	ld.global.f32 	%f76, [%rd57];
	ld.global.f32 	%f77, [%rd49+16];
	fma.rn.f32 	%f78, %f76, %f77, %f75;
	st.global.f32 	[%rd5], %f78;
	add.s32 	%r55, %r49, -5;
	mul.wide.u32 	%rd58, %r55, 4;
	add.s64 	%rd59, %rd3, %rd58;
	ld.global.f32 	%f79, [%rd59];
	ld.global.f32 	%f80, [%rd49+20];
	fma.rn.f32 	%f81, %f79, %f80, %f78;
	st.global.f32 	[%rd5], %f81;
	add.s32 	%r56, %r49, -6;
	mul.wide.u32 	%rd60, %r56, 4;
	add.s64 	%rd61, %rd3, %rd60;
	ld.global.f32 	%f82, [%rd61];
	ld.global.f32 	%f83, [%rd49+24];
	fma.rn.f32 	%f84, %f82, %f83, %f81;
	st.global.f32 	[%rd5], %f84;
	add.s32 	%r57, %r49, -7;
	mul.wide.u32 	%rd62, %r57, 4;
	add.s64 	%rd63, %rd3, %rd62;
	ld.global.f32 	%f85, [%rd63];
	ld.global.f32 	%f86, [%rd49+28];
	fma.rn.f32 	%f126, %f85, %f86, %f84;
	st.global.f32 	[%rd5], %f126;
	add.s32 	%r85, %r85, 8;
$L__BB0_17:
	setp.eq.s32 	%p8, %r5, 0;
	@%p8 bra 	$L__BB0_24;
	setp.lt.u32 	%p9, %r6, 3;
	@%p9 bra 	$L__BB0_20;
	sub.s32 	%r58, %r80, %r85;
	mul.wide.u32 	%rd64, %r58, 4;
	add.s64 	%rd65, %rd3, %rd64;
	ld.global.f32 	%f87, [%rd65];
	mul.wide.u32 	%rd66, %r85, 4;
	add.s64 	%rd67, %rd2, %rd66;
	ld.global.f32 	%f88, [%rd67];
	fma.rn.f32 	%f89, %f87, %f88, %f126;
	st.global.f32 	[%rd5], %f89;
	not.b32 	%r59, %r85;
	add.s32 	%r60, %r80, %r59;
	mul.wide.u32 	%rd68, %r60, 4;
	add.s64 	%rd69, %rd3, %rd68;
	ld.global.f32 	%f90, [%rd69];
	ld.global.f32 	%f91, [%rd67+4];
	fma.rn.f32 	%f92, %f90, %f91, %f89;
	st.global.f32 	[%rd5], %f92;
	add.s32 	%r61, %r58, -2;
	mul.wide.u32 	%rd70, %r61, 4;
	add.s64 	%rd71, %rd3, %rd70;
	ld.global.f32 	%f93, [%rd71];
	ld.global.f32 	%f94, [%rd67+8];
	fma.rn.f32 	%f95, %f93, %f94, %f92;
	st.global.f32 	[%rd5], %f95;
	add.s32 	%r62, %r58, -3;
	mul.wide.u32 	%rd72, %r62, 4;
	add.s64 	%rd73, %rd3, %rd72;
	ld.global.f32 	%f96, [%rd73];
	ld.global.f32 	%f97, [%rd67+12];
	fma.rn.f32 	%f126, %f96, %f97, %f95;
	st.global.f32 	[%rd5], %f126;
	add.s32 	%r85, %r85, 4;
$L__BB0_20:
	setp.eq.s32 	%p10, %r8, 0;
	@%p10 bra 	$L__BB0_24;
	setp.eq.s32 	%p11, %r8, 1;
	sub.s32 	%r63, %r80, %r85;
	mul.wide.u32 	%rd74, %r63, 4;
	add.s64 	%rd75, %rd3, %rd74;
	ld.global.f32 	%f98, [%rd75];
	mul.wide.u32 	%rd76, %r85, 4;
	add.s64 	%rd7, %rd2, %rd76;
	ld.global.f32 	%f99, [%rd7];
	fma.rn.f32 	%f15, %f98, %f99, %f126;
	st.global.f32 	[%rd5], %f15;
	@%p11 bra 	$L__BB0_24;
	setp.eq.s32 	%p12, %r8, 2;
	not.b32 	%r64, %r85;
	add.s32 	%r65, %r80, %r64;
	mul.wide.u32 	%rd77, %r65, 4;
	add.s64 	%rd78, %rd3, %rd77;
	ld.global.f32 	%f100, [%rd78];
	ld.global.f32 	%f101, [%rd7+4];
	fma.rn.f32 	%f16, %f100, %f101, %f15;
	st.global.f32 	[%rd5], %f16;
	@%p12 bra 	$L__BB0_24;
	add.s32 	%r67, %r63, -2;
	mul.wide.u32 	%rd79, %r67, 4;
	add.s64 	%rd80, %rd3, %rd79;
	ld.global.f32 	%f102, [%rd80];
	ld.global.f32 	%f103, [%rd7+8];
	fma.rn.f32 	%f104, %f102, %f103, %f16;
	st.global.f32 	[%rd5], %f104;
$L__BB0_24:
	add.s32 	%r80, %r80, %r9;
	setp.lt.u32 	%p18, %r80, %r25;
	@%p18 bra 	$L__BB0_3;
$L__BB0_25:
	ret;

}


// ===== COMPILED SASS (sm_100) =====

	.target	sm_100

	.elftype	@"ET_EXEC"


//--------------------- .note.nv.tkinfo           --------------------------
	.section	.note.nv.tkinfo,"",@"SHT_NOTE"
	.sectionflags	@"SHF_NOTE_NV_TKINFO"
	.tkinfo
        /*0018*/ 	.word	0x00000002
        /*0030*/ 	.string	""
        /*0030*/ 	.string	"ptxas"
        /*0030*/ 	.string	"Cuda compilation tools, release 13.0, V13.0.88"
        /*0030*/ 	.string	"Build cuda_13.0.r13.0/compiler.36424714_0"
        /*0030*/ 	.string	"-arch sm_100 -m 64 "



//--------------------- .note.nv.cuinfo           --------------------------
	.section	.note.nv.cuinfo,"",@"SHT_NOTE"
	.sectionflags	@"SHF_NOTE_NV_CUINFO"
        /*0018*/ 	.short	0x0002
        /*001a*/ 	.short	0x0064
        /*001c*/ 	.short	0x0082
	.zero		2


//--------------------- .nv.info                  --------------------------
	.section	.nv.info,"",@"SHT_CUDA_INFO"
	.align	4


	//----- nvinfo : EIATTR_REGCOUNT
	.align		4
        /*0000*/ 	.byte	0x04, 0x2f
        /*0002*/ 	.short	(.L_1 - .L_0)
	.align		4
.L_0:
        /*0004*/ 	.word	index@(_Z16cuda_blur_kernelPKfS0_Pfii)
        /*0008*/ 	.word	0x0000001a


	//----- nvinfo : EIATTR_FRAME_SIZE
	.align		4
.L_1:
        /*000c*/ 	.byte	0x04, 0x11
        /*000e*/ 	.short	(.L_3 - .L_2)
	.align		4
.L_2:
        /*0010*/ 	.word	index@(_Z16cuda_blur_kernelPKfS0_Pfii)
        /*0014*/ 	.word	0x00000000


	//----- nvinfo : EIATTR_MIN_STACK_SIZE
	.align		4
.L_3:
        /*0018*/ 	.byte	0x04, 0x12
        /*001a*/ 	.short	(.L_5 - .L_4)
	.align		4
.L_4:
        /*001c*/ 	.word	index@(_Z16cuda_blur_kernelPKfS0_Pfii)
        /*0020*/ 	.word	0x00000000
.L_5:


//--------------------- .nv.compat                --------------------------
	.section	.nv.compat,"",@"SHT_CUDA_COMPAT_INFO"
	.align	4
        /*0000*/ 	.byte	0x02, 0x09, 0x00, 0x00, 0x02, 0x02, 0x01, 0x00, 0x02, 0x05, 0x05, 0x00, 0x03, 0x07, 0x01, 0x01
        /*0010*/ 	.byte	0x02, 0x03, 0x00, 0x00, 0x02, 0x06, 0x01, 0x00, 0x04, 0x0b, 0x08, 0x00, 0x09, 0x00, 0x00, 0x00
        /*0020*/ 	.byte	0x00, 0x00, 0x00, 0x00


//--------------------- .nv.info._Z16cuda_blur_kernelPKfS0_Pfii --------------------------
	.section	.nv.info._Z16cuda_blur_kernelPKfS0_Pfii,"",@"SHT_CUDA_INFO"
	.sectionflags	@""
	.align	4


	//----- nvinfo : EIATTR_CUDA_API_VERSION
	.align		4
        /*0000*/ 	.byte	0x04, 0x37
        /*0002*/ 	.short	(.L_7 - .L_6)
.L_6:
        /*0004*/ 	.word	0x00000082


	//----- nvinfo : EIATTR_KPARAM_INFO
	.align		4
.L_7:
        /*0008*/ 	.byte	0x04, 0x17
        /*000a*/ 	.short	(.L_9 - .L_8)
.L_8:
        /*000c*/ 	.word	0x00000000
        /*0010*/ 	.short	0x0004
        /*0012*/ 	.short	0x001c
        /*0014*/ 	.byte	0x00, 0xf0, 0x11, 0x00


	//----- nvinfo : EIATTR_KPARAM_INFO
	.align		4
.L_9:
        /*0018*/ 	.byte	0x04, 0x17
        /*001a*/ 	.short	(.L_11 - .L_10)
.L_10:
        /*001c*/ 	.word	0x00000000
        /*0020*/ 	.short	0x0003
        /*0022*/ 	.short	0x0018
        /*0024*/ 	.byte	0x00, 0xf0, 0x11, 0x00


	//----- nvinfo : EIATTR_KPARAM_INFO
	.align		4
.L_11:
        /*0028*/ 	.byte	0x04, 0x17
        /*002a*/ 	.short	(.L_13 - .L_12)
.L_12:
        /*002c*/ 	.word	0x00000000
        /*0030*/ 	.short	0x0002
        /*0032*/ 	.short	0x0010
        /*0034*/ 	.byte	0x00, 0xf5, 0x21, 0x00


	//----- nvinfo : EIATTR_KPARAM_INFO
	.align		4
.L_13:
        /*0038*/ 	.byte	0x04, 0x17
        /*003a*/ 	.short	(.L_15 - .L_14)
.L_14:
        /*003c*/ 	.word	0x00000000
        /*0040*/ 	.short	0x0001
        /*0042*/ 	.short	0x0008
        /*0044*/ 	.byte	0x00, 0xf5, 0x21, 0x00


	//----- nvinfo : EIATTR_KPARAM_INFO
	.align		4
.L_15:
        /*0048*/ 	.byte	0x04, 0x17
        /*004a*/ 	.short	(.L_17 - .L_16)
.L_16:
        /*004c*/ 	.word	0x00000000
        /*0050*/ 	.short	0x0000
        /*0052*/ 	.short	0x0000
        /*0054*/ 	.byte	0x00, 0xf5, 0x21, 0x00


	//----- nvinfo : EIATTR_SPARSE_MMA_MASK
	.align		4
.L_17:
        /*0058*/ 	.byte	0x03, 0x50
        /*005a*/ 	.short	0x0000


	//----- nvinfo : EIATTR_MAXREG_COUNT
	.align		4
        /*005c*/ 	.byte	0x03, 0x1b
        /*005e*/ 	.short	0x00ff


	//----- nvinfo : EIATTR_MERCURY_ISA_VERSION
	.align		4
        /*0060*/ 	.byte	0x03, 0x5f
        /*0062*/ 	.short	0x0101


	//----- nvinfo : EIATTR_VRC_CTA_INIT_COUNT
	.align		4
        /*0064*/ 	.byte	0x02, 0x4a
	.zero		1
	.zero		1


	//----- nvinfo : EIATTR_EXIT_INSTR_OFFSETS
	.align		4
        /*0068*/ 	.byte	0x04, 0x1c
        /*006a*/ 	.short	(.L_19 - .L_18)


	//   ....[0]....
.L_18:
        /*006c*/ 	.word	0x00000070


	//   ....[1]....
        /*0070*/ 	.word	0x000000a0


	//   ....[2]....
        /*0074*/ 	.word	0x000014a0


	//----- nvinfo : EIATTR_CRS_STACK_SIZE
	.align		4
.L_19:
        /*0078*/ 	.byte	0x04, 0x1e
        /*007a*/ 	.short	(.L_21 - .L_20)
.L_20:
        /*007c*/ 	.word	0x00000000


	//----- nvinfo : EIATTR_CBANK_PARAM_SIZE
	.align		4
.L_21:
        /*0080*/ 	.byte	0x03, 0x19
        /*0082*/ 	.short	0x0020


	//----- nvinfo : EIATTR_PARAM_CBANK
	.align		4
        /*0084*/ 	.byte	0x04, 0x0a
        /*0086*/ 	.short	(.L_23 - .L_22)
	.align		4
.L_22:
        /*0088*/ 	.word	index@(.nv.constant0._Z16cuda_blur_kernelPKfS0_Pfii)
        /*008c*/ 	.short	0x0380
        /*008e*/ 	.short	0x0020


	//----- nvinfo : EIATTR_SW_WAR
	.align		4
.L_23:
        /*0090*/ 	.byte	0x04, 0x36
        /*0092*/ 	.short	(.L_25 - .L_24)
.L_24:
        /*0094*/ 	.word	0x00000008
.L_25:


//--------------------- .nv.callgraph             --------------------------
	.section	.nv.callgraph,"",@"SHT_CUDA_CALLGRAPH"
	.align	4
	.sectionentsize	8
	.align		4
        /*0000*/ 	.word	0x00000000
	.align		4
        /*0004*/ 	.word	0xffffffff
	.align		4
        /*0008*/ 	.word	0x00000000
	.align		4
        /*000c*/ 	.word	0xfffffffe
	.align		4
        /*0010*/ 	.word	0x00000000
	.align		4
        /*0014*/ 	.word	0xfffffffd
	.align		4
        /*0018*/ 	.word	0x00000000
	.align		4
        /*001c*/ 	.word	0xfffffffc


//--------------------- .text._Z16cuda_blur_kernelPKfS0_Pfii --------------------------
	.section	.text._Z16cuda_blur_kernelPKfS0_Pfii,"ax",@progbits
	.align	128
        .global         _Z16cuda_blur_kernelPKfS0_Pfii
        .type           _Z16cuda_blur_kernelPKfS0_Pfii,@function
        .size           _Z16cuda_blur_kernelPKfS0_Pfii,(.L_x_12 - _Z16cuda_blur_kernelPKfS0_Pfii)
        .other          _Z16cuda_blur_kernelPKfS0_Pfii,@"STO_CUDA_ENTRY STV_DEFAULT"
_Z16cuda_blur_kernelPKfS0_Pfii:
.text._Z16cuda_blur_kernelPKfS0_Pfii:
[----:B------:R-:W-:Y:S01]  /*0000*/  LDC R1, c[0x0][0x37c] ;  /* 0x0000df00ff017b82 */ /* 0x000fe20000000800 */
[----:B------:R-:W0:Y:S01]  /*0010*/  S2R R0, SR_CTAID.X ;  /* 0x0000000000007919 */ /* 0x000e220000002500 */
[----:B------:R-:W0:Y:S01]  /*0020*/  LDCU UR11, c[0x0][0x360] ;  /* 0x00006c00ff0b77ac */ /* 0x000e220008000800 */
[----:B------:R-:W0:Y:S01]  /*0030*/  S2R R3, SR_TID.X ;  /* 0x0000000000037919 */ /* 0x000e220000002100 */
[----:B------:R-:W1:Y:S01]  /*0040*/  LDCU UR4, c[0x0][0x398] ;  /* 0x00007300ff0477ac */ /* 0x000e620008000800 */
[----:B0-----:R-:W-:-:S05]  /*0050*/  IMAD R0, R0, UR11, R3 ;  /* 0x0000000b00007c24 */ /* 0x001fca000f8e0203 */
[----:B-1----:R-:W-:-:S13]  /*0060*/  ISETP.GE.U32.AND P0, PT, R0, UR4, PT ;  /* 0x0000000400007c0c */ /* 0x002fda000bf06070 */
[----:B------:R-:W-:Y:S05]  /*0070*/  @P0 EXIT ;  /* 0x000000000000094d */ /* 0x000fea0003800000 */
[----:B------:R-:W0:Y:S02]  /*0080*/  LDCU UR4, c[0x0][0x39c] ;  /* 0x00007380ff0477ac */ /* 0x000e240008000800 */
[----:B0-----:R-:W-:-:S13]  /*0090*/  ISETP.NE.AND P0, PT, RZ, UR4, PT ;  /* 0x00000004ff007c0c */ /* 0x001fda000bf05270 */
[----:B------:R-:W-:Y:S05]  /*00a0*/  @!P0 EXIT ;  /* 0x000000000000894d */ /* 0x000fea0003800000 */
[----:B------:R-:W0:Y:S01]  /*00b0*/  LDCU UR5, c[0x0][0x370] ;  /* 0x00006e00ff0577ac */ /* 0x000e220008000800 */
[----:B------:R-:W-:Y:S02]  /*00c0*/  ULOP3.LUT UR6, UR4, 0xf, URZ, 0xc0, !UPT ;  /* 0x0000000f04067892 */ /* 0x000fe4000f8ec0ff */
[----:B------:R-:W-:Y:S02]  /*00d0*/  ULOP3.LUT UR8, UR4, 0x7, URZ, 0xc0, !UPT ;  /* 0x0000000704087892 */ /* 0x000fe4000f8ec0ff */
[----:B------:R-:W-:Y:S02]  /*00e0*/  UIADD3 UR7, UPT, UPT, UR6, -0x1, URZ ;  /* 0xffffffff06077890 */ /* 0x000fe4000fffe0ff */
[----:B------:R-:W-:Y:S02]  /*00f0*/  UIADD3 UR9, UPT, UPT, UR8, -0x1, URZ ;  /* 0xffffffff08097890 */ /* 0x000fe4000fffe0ff */
[----:B------:R-:W-:Y:S02]  /*0100*/  ULOP3.LUT UR10, UR4, 0xfffffff0, URZ, 0xc0, !UPT ;  /* 0xfffffff0040a7892 */ /* 0x000fe4000f8ec0ff */
[----:B------:R-:W-:Y:S01]  /*0110*/  ULOP3.LUT UR4, UR4, 0x3, URZ, 0xc0, !UPT ;  /* 0x0000000304047892 */ /* 0x000fe2000f8ec0ff */
[----:B------:R-:W1:Y:S01]  /*0120*/  LDCU.64 UR12, c[0x0][0x358] ;  /* 0x00006b00ff0c77ac */ /* 0x000e620008000a00 */
[----:B0-----:R-:W-:-:S02]  /*0130*/  UIMAD UR5, UR11, UR5, URZ ;  /* 0x000000050b0572a4 */ /* 0x001fc4000f8e02ff */
[----:B------:R-:W-:Y:S02]  /*0140*/  UISETP.GE.U32.AND UP1, UPT, UR7, 0x7, UPT ;  /* 0x000000070700788c */ /* 0x000fe4000bf26070 */
[----:B------:R-:W-:-:S11]  /*0150*/  UISETP.GE.U32.AND UP0, UPT, UR9, 0x3, UPT ;  /* 0x000000030900788c */ /* 0x000fd6000bf06070 */
.L_x_10:
[----:B01----:R-:W0:Y:S01]  /*0160*/  LDC R5, c[0x0][0x39c] ;  /* 0x0000e700ff057b82 */ /* 0x003e220000000800 */
[----:B------:R-:W-:Y:S01]  /*0170*/  BSSY.RECONVERGENT B0, `(.L_x_0) ;  /* 0x000012e000007945 */ /* 0x000fe20003800200 */
[----:B0-----:R-:W-:-:S13]  /*0180*/  ISETP.GE.U32.AND P0, PT, R0, R5, PT ;  /* 0x000000050000720c */ /* 0x001fda0003f06070 */
[----:B---345:R-:W-:Y:S05]  /*0190*/  @P0 BRA `(.L_x_1) ;  /* 0x0000000400200947 */ /* 0x038fea0003800000 */
[----:B------:R-:W0:Y:S02]  /*01a0*/  LDC.64 R2, c[0x0][0x390] ;  /* 0x0000e400ff027b82 */ /* 0x000e240000000a00 */
[----:B0-----:R-:W-:-:S05]  /*01b0*/  IMAD.WIDE.U32 R2, R0, 0x4, R2 ;  /* 0x0000000400027825 */ /* 0x001fca00078e0002 */
[----:B-1----:R0:W5:Y:S01]  /*01c0*/  LDG.E R13, desc[UR12][R2.64] ;  /* 0x0000000c020d7981 */ /* 0x002162000c1e1900 */
[C---:B------:R-:W-:Y:S01]  /*01d0*/  ISETP.GE.U32.AND P1, PT, R0.reuse, 0x3, PT ;  /* 0x000000030000780c */ /* 0x040fe20003f26070 */
[----:B------:R-:W-:Y:S01]  /*01e0*/  BSSY.RECONVERGENT B1, `(.L_x_2) ;  /* 0x0000027000017945 */ /* 0x000fe20003800200 */
[----:B------:R-:W-:Y:S01]  /*01f0*/  IADD3 R6, PT, PT, R0, 0x1, RZ ;  /* 0x0000000100067810 */ /* 0x000fe20007ffe0ff */
[----:B------:R-:W-:-:S03]  /*0200*/  HFMA2 R5, -RZ, RZ, 0, 0 ;  /* 0x00000000ff057431 */ /* 0x000fc600000001ff */
[----:B------:R-:W-:-:S04]  /*0210*/  LOP3.LUT R4, R6, 0x3, RZ, 0xc0, !PT ;  /* 0x0000000306047812 */ /* 0x000fc800078ec0ff */
[----:B------:R-:W-:-:S03]  /*0220*/  ISETP.NE.AND P0, PT, R4, RZ, PT ;  /* 0x000000ff0400720c */ /* 0x000fc60003f05270 */
[----:B0-----:R-:W-:Y:S10]  /*0230*/  @!P1 BRA `(.L_x_3) ;  /* 0x0000000000849947 */ /* 0x001ff40003800000 */
[----:B------:R-:W-:Y:S02]  /*0240*/  LOP3.LUT R5, R6, 0xfffffffc, RZ, 0xc0, !PT ;  /* 0xfffffffc06057812 */ /* 0x000fe400078ec0ff */
[----:B------:R-:W-:-:S07]  /*0250*/  MOV R10, RZ ;  /* 0x000000ff000a7202 */ /* 0x000fce0000000f00 */
.L_x_4:
[----:B0-----:R-:W0:Y:S01]  /*0260*/  LDC.64 R8, c[0x0][0x380] ;  /* 0x0000e000ff087b82 */ /* 0x001e220000000a00 */
[----:B------:R-:W-:-:S07]  /*0270*/  IADD3 R11, PT, PT, -R10, R0, RZ ;  /* 0x000000000a0b7210 */ /* 0x000fce0007ffe1ff */
[----:B------:R-:W1:Y:S01]  /*0280*/  LDC.64 R6, c[0x0][0x388] ;  /* 0x0000e200ff067b82 */ /* 0x000e620000000a00 */
[----:B0-----:R-:W-:-:S06]  /*0290*/  IMAD.WIDE.U32 R14, R11, 0x4, R8 ;  /* 0x000000040b0e7825 */ /* 0x001fcc00078e0008 */
[----:B------:R-:W2:Y:S01]  /*02a0*/  LDG.E R14, desc[UR12][R14.64] ;  /* 0x0000000c0e0e7981 */ /* 0x000ea2000c1e1900 */
[----:B-1----:R-:W-:-:S05]  /*02b0*/  IMAD.WIDE.U32 R6, R10, 0x4, R6 ;  /* 0x000000040a067825 */ /* 0x002fca00078e0006 */
[----:B------:R-:W2:Y:S01]  /*02c0*/  LDG.E R12, desc[UR12][R6.64] ;  /* 0x0000000c060c7981 */ /* 0x000ea2000c1e1900 */
[----:B------:R-:W-:-:S04]  /*02d0*/  LOP3.LUT R17, RZ, R10, RZ, 0x33, !PT ;  /* 0x0000000aff117212 */ /* 0x000fc800078e33ff */
[----:B------:R-:W-:Y:S01]  /*02e0*/  IADD3 R19, PT, PT, R17, R0, RZ ;  /* 0x0000000011137210 */ /* 0x000fe20007ffe0ff */
[----:B--2--5:R-:W-:-:S04]  /*02f0*/  FFMA R17, R14, R12, R13 ;  /* 0x0000000c0e117223 */ /* 0x024fc8000000000d */
[----:B------:R-:W-:Y:S01]  /*0300*/  IMAD.WIDE.U32 R12, R19, 0x4, R8 ;  /* 0x00000004130c7825 */ /* 0x000fe200078e0008 */
[----:B------:R0:W-:Y:S05]  /*0310*/  STG.E desc[UR12][R2.64], R17 ;  /* 0x0000001102007986 */ /* 0x0001ea000c10190c */
[----:B------:R-:W2:Y:S04]  /*0320*/  LDG.E R12, desc[UR12][R12.64] ;  /* 0x0000000c0c0c7981 */ /* 0x000ea8000c1e1900 */
[----:B------:R-:W2:Y:S01]  /*0330*/  LDG.E R16, desc[UR12][R6.64+0x4] ;  /* 0x0000040c06107981 */ /* 0x000ea2000c1e1900 */
[----:B------:R-:W-:-:S05]  /*0340*/  IADD3 R21, PT, PT, R11, -0x2, RZ ;  /* 0xfffffffe0b157810 */ /* 0x000fca0007ffe0ff */
[----:B------:R-:W-:-:S04]  /*0350*/  IMAD.WIDE.U32 R14, R21, 0x4, R8 ;  /* 0x00000004150e7825 */ /* 0x000fc800078e0008 */
[----:B--2---:R-:W-:-:S05]  /*0360*/  FFMA R19, R12, R16, R17 ;  /* 0x000000100c137223 */ /* 0x004fca0000000011 */
[----:B------:R0:W-:Y:S04]  /*0370*/  STG.E desc[UR12][R2.64], R19 ;  /* 0x0000001302007986 */ /* 0x0001e8000c10190c */
        /* <DEDUP_REMOVED lines=8> */
[----:B------:R-:W-:-:S04]  /*0400*/  IADD3 R10, PT, PT, R10, 0x4, RZ ;  /* 0x000000040a0a7810 */ /* 0x000fc80007ffe0ff */
[----:B------:R-:W-:Y:S01]  /*0410*/  ISETP.NE.AND P1, PT, R10, R5, PT ;  /* 0x000000050a00720c */ /* 0x000fe20003f25270 */
[----:B--2---:R-:W-:-:S05]  /*0420*/  FFMA R13, R8, R13, R11 ;  /* 0x0000000d080d7223 */ /* 0x004fca000000000b */
[----:B------:R0:W-:Y:S07]  /*0430*/  STG.E desc[UR12][R2.64], R13 ;  /* 0x0000000d02007986 */ /* 0x0001ee000c10190c */
[----:B------:R-:W-:Y:S05]  /*0440*/  @P1 BRA `(.L_x_4) ;  /* 0xfffffffc00841947 */ /* 0x000fea000383ffff */
.L_x_3:
[----:B------:R-:W-:Y:S05]  /*0450*/  BSYNC.RECONVERGENT B1 ;  /* 0x0000000000017941 */ /* 0x000fea0003800200 */
.L_x_2:
[----:B------:R-:W-:Y:S05]  /*0460*/  @!P0 BRA `(.L_x_5) ;  /* 0x0000000c00f88947 */ /* 0x000fea0003800000 */
[----:B------:R-:W0:Y:S01]  /*0470*/  LDC.64 R6, c[0x0][0x380] ;  /* 0x0000e000ff067b82 */ /* 0x000e220000000a00 */
[----:B------:R-:W-:-:S07]  /*0480*/  IADD3 R15, PT, PT, -R5, R0, RZ ;  /* 0x00000000050f7210 */ /* 0x000fce0007ffe1ff */
[----:B------:R-:W1:Y:S01]  /*0490*/  LDC.64 R8, c[0x0][0x388] ;  /* 0x0000e200ff087b82 */ /* 0x000e620000000a00 */
[----:B0-----:R-:W-:-:S06]  /*04a0*/  IMAD.WIDE.U32 R10, R15, 0x4, R6 ;  /* 0x000000040f0a7825 */ /* 0x001fcc00078e0006 */
[----:B------:R-:W2:Y:S01]  /*04b0*/  LDG.E R10, desc[UR12][R10.64] ;  /* 0x0000000c0a0a7981 */ /* 0x000ea2000c1e1900 */
[----:B-1----:R-:W-:-:S05]  /*04c0*/  IMAD.WIDE.U32 R8, R5, 0x4, R8 ;  /* 0x0000000405087825 */ /* 0x002fca00078e0008 */
[----:B------:R-:W2:Y:S01]  /*04d0*/  LDG.E R12, desc[UR12][R8.64] ;  /* 0x0000000c080c7981 */ /* 0x000ea2000c1e1900 */
[----:B------:R-:W-:Y:S01]  /*04e0*/  ISETP.NE.AND P0, PT, R4, 0x1, PT ;  /* 0x000000010400780c */ /* 0x000fe20003f05270 */
[----:B--2--5:R-:W-:-:S05]  /*04f0*/  FFMA R13, R10, R12, R13 ;  /* 0x0000000c0a0d7223 */ /* 0x024fca000000000d */
[----:B------:R0:W-:Y:S07]  /*0500*/  STG.E desc[UR12][R2.64], R13 ;  /* 0x0000000d02007986 */ /* 0x0001ee000c10190c */
[----:B------:R-:W-:Y:S05]  /*0510*/  @!P0 BRA `(.L_x_5) ;  /* 0x0000000c00cc8947 */ /* 0x000fea0003800000 */
[----:B------:R-:W-:-:S04]  /*0520*/  LOP3.LUT R5, RZ, R5, RZ, 0x33, !PT ;  /* 0x00000005ff057212 */ /* 0x000fc800078e33ff */
[----:B------:R-:W-:-:S05]  /*0530*/  IADD3 R5, PT, PT, R5, R0, RZ ;  /* 0x0000000005057210 */ /* 0x000fca0007ffe0ff */
[----:B------:R-:W-:Y:S02]  /*0540*/  IMAD.WIDE.U32 R10, R5, 0x4, R6 ;  /* 0x00000004050a7825 */ /* 0x000fe400078e0006 */
[----:B------:R-:W0:Y:S04]  /*0550*/  LDG.E R5, desc[UR12][R8.64+0x4] ;  /* 0x0000040c08057981 */ /* 0x000e28000c1e1900 */
[----:B------:R-:W0:Y:S01]  /*0560*/  LDG.E R10, desc[UR12][R10.64] ;  /* 0x0000000c0a0a7981 */ /* 0x000e22000c1e1900 */
[----:B------:R-:W-:Y:S01]  /*0570*/  ISETP.NE.AND P0, PT, R4, 0x2, PT ;  /* 0x000000020400780c */ /* 0x000fe20003f05270 */
[----:B0-----:R-:W-:-:S05]  /*0580*/  FFMA R13, R10, R5, R13 ;  /* 0x000000050a0d7223 */ /* 0x001fca000000000d */
[----:B------:R0:W-:Y:S07]  /*0590*/  STG.E desc[UR12][R2.64], R13 ;  /* 0x0000000d02007986 */ /* 0x0001ee000c10190c */
[----:B------:R-:W-:Y:S05]  /*05a0*/  @!P0 BRA `(.L_x_5) ;  /* 0x0000000c00a88947 */ /* 0x000fea0003800000 */
[----:B------:R-:W-:Y:S01]  /*05b0*/  IADD3 R5, PT, PT, R15, -0x2, RZ ;  /* 0xfffffffe0f057810 */ /* 0x000fe20007ffe0ff */
[----:B------:R-:W2:Y:S04]  /*05c0*/  LDG.E R9, desc[UR12][R8.64+0x8] ;  /* 0x0000080c08097981 */ /* 0x000ea8000c1e1900 */
[----:B------:R-:W-:-:S06]  /*05d0*/  IMAD.WIDE.U32 R6, R5, 0x4, R6 ;  /* 0x0000000405067825 */ /* 0x000fcc00078e0006 */
[----:B------:R-:W2:Y:S02]  /*05e0*/  LDG.E R6, desc[UR12][R6.64] ;  /* 0x0000000c06067981 */ /* 0x000ea4000c1e1900 */
[----:B--2---:R-:W-:-:S05]  /*05f0*/  FFMA R5, R6, R9, R13 ;  /* 0x0000000906057223 */ /* 0x004fca000000000d */
[----:B------:R1:W-:Y:S01]  /*0600*/  STG.E desc[UR12][R2.64], R5 ;  /* 0x0000000502007986 */ /* 0x0003e2000c10190c */
[----:B------:R-:W-:Y:S05]  /*0610*/  BRA `(.L_x_5) ;  /* 0x0000000c008c7947 */ /* 0x000fea0003800000 */
.L_x_1:
[----:B------:R-:W0:Y:S02]  /*0620*/  LDC.64 R2, c[0x0][0x390] ;  /* 0x0000e400ff027b82 */ /* 0x000e240000000a00 */
[----:B0-----:R-:W-:-:S05]  /*0630*/  IMAD.WIDE.U32 R2, R0, 0x4, R2 ;  /* 0x0000000400027825 */ /* 0x001fca00078e0002 */
[----:B-1----:R0:W5:Y:S01]  /*0640*/  LDG.E R13, desc[UR12][R2.64] ;  /* 0x0000000c020d7981 */ /* 0x002162000c1e1900 */
[----:B------:R-:W-:Y:S02]  /*0650*/  ISETP.GE.U32.AND P0, PT, R5, 0x10, PT ;  /* 0x000000100500780c */ /* 0x000fe40003f06070 */
[----:B------:R-:W-:-:S11]  /*0660*/  MOV R5, RZ ;  /* 0x000000ff00057202 */ /* 0x000fd60000000f00 */
[----:B0-----:R-:W-:Y:S05]  /*0670*/  @!P0 BRA `(.L_x_6) ;  /* 0x0000000400a48947 */ /* 0x001fea0003800000 */
[----:B------:R-:W-:-:S07]  /*0680*/  HFMA2 R9, -RZ, RZ, 0, 0 ;  /* 0x00000000ff097431 */ /* 0x000fce00000001ff */
.L_x_7:
        /* <DEDUP_REMOVED lines=21> */
[----:B0-----:R-:W-:-:S04]  /*07e0*/  IMAD.WIDE.U32 R16, R23, 0x4, R6 ;  /* 0x0000000417107825 */ /* 0x001fc800078e0006 */
        /* <DEDUP_REMOVED lines=8> */
[----:B------:R-:W1:Y:S04]  /*0870*/  LDG.E R12, desc[UR12][R12.64] ;  /* 0x0000000c0c0c7981 */ /* 0x000e68000c1e1900 */
[----:B------:R-:W1:Y:S01]  /*0880*/  LDG.E R8, desc[UR12][R4.64+0x10] ;  /* 0x0000100c04087981 */ /* 0x000e62000c1e1900 */
[----:B------:R-:W-:-:S05]  /*0890*/  IADD3 R15, PT, PT, R11, -0x5, RZ ;  /* 0xfffffffb0b0f7810 */ /* 0x000fca0007ffe0ff */
[----:B------:R-:W-:-:S04]  /*08a0*/  IMAD.WIDE.U32 R14, R15, 0x4, R6 ;  /* 0x000000040f0e7825 */ /* 0x000fc800078e0006 */
[----:B-1----:R-:W-:-:S05]  /*08b0*/  FFMA R19, R12, R8, R23 ;  /* 0x000000080c137223 */ /* 0x002fca0000000017 */
[----:B------:R1:W-:Y:S04]  /*08c0*/  STG.E desc[UR12][R2.64], R19 ;  /* 0x0000001302007986 */ /* 0x0003e8000c10190c */
[----:B------:R-:W0:Y:S04]  /*08d0*/  LDG.E R14, desc[UR12][R14.64] ;  /* 0x0000000c0e0e7981 */ /* 0x000e28000c1e1900 */
[----:B------:R-:W0:Y:S01]  /*08e0*/  LDG.E R8, desc[UR12][R4.64+0x14] ;  /* 0x0000140c04087981 */ /* 0x000e22000c1e1900 */
[----:B------:R-:W-:-:S05]  /*08f0*/  IADD3 R17, PT, PT, R11, -0x6, RZ ;  /* 0xfffffffa0b117810 */ /* 0x000fca0007ffe0ff */
[----:B------:R-:W-:-:S04]  /*0900*/  IMAD.WIDE.U32 R16, R17, 0x4, R6 ;  /* 0x0000000411107825 */ /* 0x000fc800078e0006 */
[----:B0-----:R-:W-:-:S05]  /*0910*/  FFMA R21, R14, R8, R19 ;  /* 0x000000080e157223 */ /* 0x001fca0000000013 */
        /* <DEDUP_REMOVED lines=58> */
[----:B------:R-:W-:Y:S01]  /*0cc0*/  ISETP.NE.AND P0, PT, R9, UR10, PT ;  /* 0x0000000a09007c0c */ /* 0x000fe2000bf05270 */
[----:B--2---:R-:W-:-:S05]  /*0cd0*/  FFMA R13, R6, R13, R11 ;  /* 0x0000000d060d7223 */ /* 0x004fca000000000b */
[----:B------:R0:W-:Y:S07]  /*0ce0*/  STG.E desc[UR12][R2.64], R13 ;  /* 0x0000000d02007986 */ /* 0x0001ee000c10190c */
[----:B------:R-:W-:Y:S05]  /*0cf0*/  @P0 BRA `(.L_x_7) ;  /* 0xfffffff800640947 */ /* 0x000fea000383ffff */
[----:B------:R-:W-:-:S07]  /*0d00*/  MOV R5, UR10 ;  /* 0x0000000a00057c02 */ /* 0x000fce0008000f00 */
.L_x_6:
[----:B------:R-:W-:-:S09]  /*0d10*/  UISETP.NE.AND UP2, UPT, UR6, URZ, UPT ;  /* 0x000000ff0600728c */ /* 0x000fd2000bf45270 */
[----:B------:R-:W-:Y:S05]  /*0d20*/  BRA.U !UP2, `(.L_x_5) ;  /* 0x000000050ac87547 */ /* 0x000fea000b800000 */
[----:B------:R-:W-:Y:S01]  /*0d30*/  UISETP.NE.AND UP2, UPT, UR8, URZ, UPT ;  /* 0x000000ff0800728c */ /* 0x000fe2000bf45270 */
[----:B------:R-:W-:Y:S10]  /*0d40*/  BRA.U !UP1, `(.L_x_8) ;  /* 0x0000000109d47547 */ /* 0x000ff4000b800000 */
[----:B------:R-:W1:Y:S01]  /*0d50*/  LDC.64 R8, c[0x0][0x380] ;  /* 0x0000e000ff087b82 */ /* 0x000e620000000a00 */
[----:B0-----:R-:W-:-:S07]  /*0d60*/  IADD3 R11, PT, PT, -R5, R0, RZ ;  /* 0x00000000050b7210 */ /* 0x001fce0007ffe1ff */
[----:B------:R-:W0:Y:S01]  /*0d70*/  LDC.64 R6, c[0x0][0x388] ;  /* 0x0000e200ff067b82 */ /* 0x000e220000000a00 */
[----:B-1----:R-:W-:-:S06]  /*0d80*/  IMAD.WIDE.U32 R14, R11, 0x4, R8 ;  /* 0x000000040b0e7825 */ /* 0x002fcc00078e0008 */
[----:B------:R-:W2:Y:S01]  /*0d90*/  LDG.E R14, desc[UR12][R14.64] ;  /* 0x0000000c0e0e7981 */ /* 0x000ea2000c1e1900 */
[----:B0-----:R-:W-:-:S05]  /*0da0*/  IMAD.WIDE.U32 R6, R5, 0x4, R6 ;  /* 0x0000000405067825 */ /* 0x001fca00078e0006 */
        /* <DEDUP_REMOVED lines=36> */
[----:B------:R-:W3:Y:S04]  /*0ff0*/  LDG.E R16, desc[UR12][R16.64] ;  /* 0x0000000c10107981 */ /* 0x000ee8000c1e1900 */
[----:B------:R-:W3:Y:S01]  /*1000*/  LDG.E R4, desc[UR12][R6.64+0x18] ;  /* 0x0000180c06047981 */ /* 0x000ee2000c1e1900 */
[----:B------:R-:W-:-:S05]  /*1010*/  IADD3 R13, PT, PT, R11, -0x7, RZ ;  /* 0xfffffff90b0d7810 */ /* 0x000fca0007ffe0ff */
[----:B------:R-:W-:-:S04]  /*1020*/  IMAD.WIDE.U32 R8, R13, 0x4, R8 ;  /* 0x000000040d087825 */ /* 0x000fc800078e0008 */
[----:B---3--:R-:W-:-:S05]  /*1030*/  FFMA R11, R16, R4, R21 ;  /* 0x00000004100b7223 */ /* 0x008fca0000000015 */
[----:B------:R2:W-:Y:S04]  /*1040*/  STG.E desc[UR12][R2.64], R11 ;  /* 0x0000000b02007986 */ /* 0x0005e8000c10190c */
[----:B------:R-:W3:Y:S04]  /*1050*/  LDG.E R8, desc[UR12][R8.64] ;  /* 0x0000000c08087981 */ /* 0x000ee8000c1e1900 */
[----:B------:R-:W3:Y:S01]  /*1060*/  LDG.E R13, desc[UR12][R6.64+0x1c] ;  /* 0x00001c0c060d7981 */ /* 0x000ee2000c1e1900 */
[----:B------:R-:W-:Y:S01]  /*1070*/  IADD3 R5, PT, PT, R5, 0x8, RZ ;  /* 0x0000000805057810 */ /* 0x000fe20007ffe0ff */
[----:B---3--:R-:W-:-:S05]  /*1080*/  FFMA R13, R8, R13, R11 ;  /* 0x0000000d080d7223 */ /* 0x008fca000000000b */
[----:B------:R2:W-:Y:S02]  /*1090*/  STG.E desc[UR12][R2.64], R13 ;  /* 0x0000000d02007986 */ /* 0x0005e4000c10190c */
.L_x_8:
[----:B------:R-:W-:Y:S05]  /*10a0*/  BRA.U !UP2, `(.L_x_5) ;  /* 0x000000010ae87547 */ /* 0x000fea000b800000 */
[----:B------:R-:W-:Y:S01]  /*10b0*/  UISETP.NE.AND UP2, UPT, UR4, URZ, UPT ;  /* 0x000000ff0400728c */ /* 0x000fe2000bf45270 */
[----:B------:R-:W-:Y:S10]  /*10c0*/  BRA.U !UP0, `(.L_x_9) ;  /* 0x0000000108747547 */ /* 0x000ff4000b800000 */
[----:B------:R-:W1:Y:S01]  /*10d0*/  LDC.64 R8, c[0x0][0x380] ;  /* 0x0000e000ff087b82 */ /* 0x000e620000000a00 */
[----:B0-2---:R-:W-:-:S07]  /*10e0*/  IADD3 R19, PT, PT, -R5, R0, RZ ;  /* 0x0000000005137210 */ /* 0x005fce0007ffe1ff */
        /* <DEDUP_REMOVED lines=24> */
[----:B------:R-:W-:Y:S01]  /*1270*/  IADD3 R5, PT, PT, R5, 0x4, RZ ;  /* 0x0000000405057810 */ /* 0x000fe20007ffe0ff */
[----:B--2---:R-:W-:-:S05]  /*1280*/  FFMA R13, R8, R13, R19 ;  /* 0x0000000d080d7223 */ /* 0x004fca0000000013 */
[----:B------:R1:W-:Y:S02]  /*1290*/  STG.E desc[UR12][R2.64], R13 ;  /* 0x0000000d02007986 */ /* 0x0003e4000c10190c */
.L_x_9:
[----:B------:R-:W-:Y:S05]  /*12a0*/  BRA.U !UP2, `(.L_x_5) ;  /* 0x000000010a687547 */ /* 0x000fea000b800000 */
[----:B------:R-:W0:Y:S01]  /*12b0*/  LDC.64 R6, c[0x0][0x380] ;  /* 0x0000e000ff067b82 */ /* 0x000e220000000a00 */
[----:B-1----:R-:W-:-:S07]  /*12c0*/  IADD3 R15, PT, PT, -R5, R0, RZ ;  /* 0x00000000050f7210 */ /* 0x002fce0007ffe1ff */
[----:B------:R-:W1:Y:S01]  /*12d0*/  LDC.64 R8, c[0x0][0x388] ;  /* 0x0000e200ff087b82 */ /* 0x000e620000000a00 */
[----:B0-2---:R-:W-:-:S06]  /*12e0*/  IMAD.WIDE.U32 R10, R15, 0x4, R6 ;  /* 0x000000040f0a7825 */ /* 0x005fcc00078e0006 */
[----:B------:R-:W2:Y:S01]  /*12f0*/  LDG.E R10, desc[UR12][R10.64] ;  /* 0x0000000c0a0a7981 */ /* 0x000ea2000c1e1900 */
[----:B-1----:R-:W-:-:S05]  /*1300*/  IMAD.WIDE.U32 R8, R5, 0x4, R8 ;  /* 0x0000000405087825 */ /* 0x002fca00078e0008 */
[----:B------:R-:W2:Y:S01]  /*1310*/  LDG.E R4, desc[UR12][R8.64] ;  /* 0x0000000c08047981 */ /* 0x000ea2000c1e1900 */
[----:B------:R-:W-:Y:S01]  /*1320*/  UISETP.NE.AND UP2, UPT, UR4, 0x1, UPT ;  /* 0x000000010400788c */ /* 0x000fe2000bf45270 */
[----:B--2--5:R-:W-:-:S05]  /*1330*/  FFMA R13, R10, R4, R13 ;  /* 0x000000040a0d7223 */ /* 0x024fca000000000d */
[----:B------:R3:W-:Y:S03]  /*1340*/  STG.E desc[UR12][R2.64], R13 ;  /* 0x0000000d02007986 */ /* 0x0007e6000c10190c */
[----:B------:R-:W-:Y:S05]  /*1350*/  BRA.U !UP2, `(.L_x_5) ;  /* 0x000000010a3c7547 */ /* 0x000fea000b800000 */
[----:B------:R-:W-:Y:S01]  /*1360*/  LOP3.LUT R5, RZ, R5, RZ, 0x33, !PT ;  /* 0x00000005ff057212 */ /* 0x000fe200078e33ff */
[----:B------:R-:W2:Y:S03]  /*1370*/  LDG.E R11, desc[UR12][R8.64+0x4] ;  /* 0x0000040c080b7981 */ /* 0x000ea6000c1e1900 */
[----:B------:R-:W-:-:S05]  /*1380*/  IADD3 R5, PT, PT, R5, R0, RZ ;  /* 0x0000000005057210 */ /* 0x000fca0007ffe0ff */
[----:B------:R-:W-:-:S06]  /*1390*/  IMAD.WIDE.U32 R4, R5, 0x4, R6 ;  /* 0x0000000405047825 */ /* 0x000fcc00078e0006 */
[----:B------:R-:W2:Y:S01]  /*13a0*/  LDG.E R4, desc[UR12][R4.64] ;  /* 0x0000000c04047981 */ /* 0x000ea2000c1e1900 */
[----:B------:R-:W-:Y:S01]  /*13b0*/  UISETP.NE.AND UP2, UPT, UR4, 0x2, UPT ;  /* 0x000000020400788c */ /* 0x000fe2000bf45270 */
[----:B--2---:R-:W-:-:S05]  /*13c0*/  FFMA R11, R4, R11, R13 ;  /* 0x0000000b040b7223 */ /* 0x004fca000000000d */
[----:B------:R4:W-:Y:S03]  /*13d0*/  STG.E desc[UR12][R2.64], R11 ;  /* 0x0000000b02007986 */ /* 0x0009e6000c10190c */
[----:B------:R-:W-:Y:S05]  /*13e0*/  BRA.U !UP2, `(.L_x_5) ;  /* 0x000000010a187547 */ /* 0x000fea000b800000 */
[----:B------:R-:W-:Y:S01]  /*13f0*/  IADD3 R5, PT, PT, R15, -0x2, RZ ;  /* 0xfffffffe0f057810 */ /* 0x000fe20007ffe0ff */
[----:B------:R-:W2:Y:S04]  /*1400*/  LDG.E R9, desc[UR12][R8.64+0x8] ;  /* 0x0000080c08097981 */ /* 0x000ea8000c1e1900 */
[----:B------:R-:W-:-:S06]  /*1410*/  IMAD.WIDE.U32 R6, R5, 0x4, R6 ;  /* 0x0000000405067825 */ /* 0x000fcc00078e0006 */
[----:B------:R-:W2:Y:S02]  /*1420*/  LDG.E R6, desc[UR12][R6.64] ;  /* 0x0000000c06067981 */ /* 0x000ea4000c1e1900 */
[----:B--2---:R-:W-:-:S05]  /*1430*/  FFMA R5, R6, R9, R11 ;  /* 0x0000000906057223 */ /* 0x004fca000000000b */
[----:B------:R0:W-:Y:S02]  /*1440*/  STG.E desc[UR12][R2.64], R5 ;  /* 0x0000000502007986 */ /* 0x0001e4000c10190c */
.L_x_5:
[----:B------:R-:W-:Y:S05]  /*1450*/  BSYNC.RECONVERGENT B0 ;  /* 0x0000000000007941 */ /* 0x000fea0003800200 */
.L_x_0:
[----:B------:R-:W2:Y:S01]  /*1460*/  LDCU UR7, c[0x0][0x398] ;  /* 0x00007300ff0777ac */ /* 0x000ea20008000800 */
[----:B------:R-:W-:-:S04]  /*1470*/  IADD3 R0, PT, PT, R0, UR5, RZ ;  /* 0x0000000500007c10 */ /* 0x000fc8000fffe0ff */
[----:B--2---:R-:W-:-:S13]  /*1480*/  ISETP.GE.U32.AND P0, PT, R0, UR7, PT ;  /* 0x0000000700007c0c */ /* 0x004fda000bf06070 */
[----:B------:R-:W-:Y:S05]  /*1490*/  @!P0 BRA `(.L_x_10) ;  /* 0xffffffec00308947 */ /* 0x000fea000383ffff */
[----:B------:R-:W-:Y:S05]  /*14a0*/  EXIT ;  /* 0x000000000000794d */ /* 0x000fea0003800000 */
.L_x_11:
[----:B------:R-:W-:-:S00]  /*14b0*/  BRA `(.L_x_11) ;  /* 0xfffffffc00fc7947 */ /* 0x000fc0000383ffff */
[----:B------:R-:W-:-:S00]  /*14c0*/  NOP ;  /* 0x0000000000007918 */ /* 0x000fc00000000000 */
        /* <DEDUP_REMOVED lines=11> */
.L_x_12:


//--------------------- .nv.shared.reserved.0     --------------------------
	.section	.nv.shared.reserved.0,"aw",@nobits
	.weak		__nv_reservedSMEM_offset_0_alias
	.size		__nv_reservedSMEM_offset_0_alias, 0, 64
	.other		__nv_reservedSMEM_offset_0_alias,@"STO_CUDA_RESERVED_SHARED STV_DEFAULT"
__nv_reservedSMEM_offset_0_alias:
	.zero		0
	.zero		64


//--------------------- .nv.constant0._Z16cuda_blur_kernelPKfS0_Pfii --------------------------
	.section	.nv.constant0._Z16cuda_blur_kernelPKfS0_Pfii,"a",@progbits
	.sectionflags	@""
	.align	4
.nv.constant0._Z16cuda_blur_kernelPKfS0_Pfii:
	.zero		928


//--------------------- SYMBOLS --------------------------

	.type		.nv.reservedSmem.offset0,@object
	.size		.nv.reservedSmem.offset0,0x4
